//
// Generated by NVIDIA NVVM Compiler
//
// Compiler Build ID: CL-36424714
// Cuda compilation tools, release 13.0, V13.0.88
// Based on NVVM 20.0.0
//

.version 9.0
.target sm_100
.address_size 64

	// .globl	_Z9vectorAddPiS_S_i

.visible .entry _Z9vectorAddPiS_S_i(
	.param .u64 .ptr .align 1 _Z9vectorAddPiS_S_i_param_0,
	.param .u64 .ptr .align 1 _Z9vectorAddPiS_S_i_param_1,
	.param .u64 .ptr .align 1 _Z9vectorAddPiS_S_i_param_2,
	.param .u32 _Z9vectorAddPiS_S_i_param_3
)
{
	.reg .pred 	%p<2>;
	.reg .b32 	%r<9>;
	.reg .b64 	%rd<11>;

	ld.param.u64 	%rd1, [_Z9vectorAddPiS_S_i_param_0];
	ld.param.u64 	%rd2, [_Z9vectorAddPiS_S_i_param_1];
	ld.param.u64 	%rd3, [_Z9vectorAddPiS_S_i_param_2];
	ld.param.u32 	%r2, [_Z9vectorAddPiS_S_i_param_3];
	mov.u32 	%r3, %ctaid.x;
	mov.u32 	%r4, %ntid.x;
	mov.u32 	%r5, %tid.x;
	mad.lo.s32 	%r1, %r3, %r4, %r5;
	setp.ge.s32 	%p1, %r1, %r2;
	@%p1 bra 	$L__BB0_2;
	cvta.to.global.u64 	%rd4, %rd1;
	cvta.to.global.u64 	%rd5, %rd2;
	cvta.to.global.u64 	%rd6, %rd3;
	mul.wide.s32 	%rd7, %r1, 4;
	add.s64 	%rd8, %rd4, %rd7;
	ld.global.u32 	%r6, [%rd8];
	add.s64 	%rd9, %rd5, %rd7;
	ld.global.u32 	%r7, [%rd9];
	add.s32 	%r8, %r7, %r6;
	add.s64 	%rd10, %rd6, %rd7;
	st.global.u32 	[%rd10], %r8;
$L__BB0_2:
	ret;

}
	// .globl	_Z17vectorAddBaselinePiS_S_i
.visible .entry _Z17vectorAddBaselinePiS_S_i(
	.param .u64 .ptr .align 1 _Z17vectorAddBaselinePiS_S_i_param_0,
	.param .u64 .ptr .align 1 _Z17vectorAddBaselinePiS_S_i_param_1,
	.param .u64 .ptr .align 1 _Z17vectorAddBaselinePiS_S_i_param_2,
	.param .u32 _Z17vectorAddBaselinePiS_S_i_param_3
)
{
	.reg .pred 	%p<10>;
	.reg .b32 	%r<110>;
	.reg .b64 	%rd<40>;

	ld.param.u64 	%rd22, [_Z17vectorAddBaselinePiS_S_i_param_0];
	ld.param.u64 	%rd23, [_Z17vectorAddBaselinePiS_S_i_param_1];
	ld.param.u64 	%rd24, [_Z17vectorAddBaselinePiS_S_i_param_2];
	ld.param.u32 	%r16, [_Z17vectorAddBaselinePiS_S_i_param_3];
	cvta.to.global.u64 	%rd1, %rd24;
	cvta.to.global.u64 	%rd2, %rd23;
	cvta.to.global.u64 	%rd3, %rd22;
	setp.lt.s32 	%p1, %r16, 1;
	@%p1 bra 	$L__BB1_13;
	and.b32  	%r1, %r16, 15;
	setp.lt.u32 	%p2, %r16, 16;
	mov.b32 	%r107, 0;
	@%p2 bra 	$L__BB1_4;
	and.b32  	%r107, %r16, 2147483632;
	neg.s32 	%r105, %r107;
	add.s64 	%rd36, %rd3, 32;
	add.s64 	%rd35, %rd2, 32;
	add.s64 	%rd34, %rd1, 32;
$L__BB1_3:
	.pragma "nounroll";
	ld.global.u32 	%r18, [%rd36+-32];
	ld.global.u32 	%r19, [%rd35+-32];
	add.s32 	%r20, %r19, %r18;
	st.global.u32 	[%rd34+-32], %r20;
	ld.global.u32 	%r21, [%rd36+-28];
	ld.global.u32 	%r22, [%rd35+-28];
	add.s32 	%r23, %r22, %r21;
	st.global.u32 	[%rd34+-28], %r23;
	ld.global.u32 	%r24, [%rd36+-24];
	ld.global.u32 	%r25, [%rd35+-24];
	add.s32 	%r26, %r25, %r24;
	st.global.u32 	[%rd34+-24], %r26;
	ld.global.u32 	%r27, [%rd36+-20];
	ld.global.u32 	%r28, [%rd35+-20];
	add.s32 	%r29, %r28, %r27;
	st.global.u32 	[%rd34+-20], %r29;
	ld.global.u32 	%r30, [%rd36+-16];
	ld.global.u32 	%r31, [%rd35+-16];
	add.s32 	%r32, %r31, %r30;
	st.global.u32 	[%rd34+-16], %r32;
	ld.global.u32 	%r33, [%rd36+-12];
	ld.global.u32 	%r34, [%rd35+-12];
	add.s32 	%r35, %r34, %r33;
	st.global.u32 	[%rd34+-12], %r35;
	ld.global.u32 	%r36, [%rd36+-8];
	ld.global.u32 	%r37, [%rd35+-8];
	add.s32 	%r38, %r37, %r36;
	st.global.u32 	[%rd34+-8], %r38;
	ld.global.u32 	%r39, [%rd36+-4];
	ld.global.u32 	%r40, [%rd35+-4];
	add.s32 	%r41, %r40, %r39;
	st.global.u32 	[%rd34+-4], %r41;
	ld.global.u32 	%r42, [%rd36];
	ld.global.u32 	%r43, [%rd35];
	add.s32 	%r44, %r43, %r42;
	st.global.u32 	[%rd34], %r44;
	ld.global.u32 	%r45, [%rd36+4];
	ld.global.u32 	%r46, [%rd35+4];
	add.s32 	%r47, %r46, %r45;
	st.global.u32 	[%rd34+4], %r47;
	ld.global.u32 	%r48, [%rd36+8];
	ld.global.u32 	%r49, [%rd35+8];
	add.s32 	%r50, %r49, %r48;
	st.global.u32 	[%rd34+8], %r50;
	ld.global.u32 	%r51, [%rd36+12];
	ld.global.u32 	%r52, [%rd35+12];
	add.s32 	%r53, %r52, %r51;
	st.global.u32 	[%rd34+12], %r53;
	ld.global.u32 	%r54, [%rd36+16];
	ld.global.u32 	%r55, [%rd35+16];
	add.s32 	%r56, %r55, %r54;
	st.global.u32 	[%rd34+16], %r56;
	ld.global.u32 	%r57, [%rd36+20];
	ld.global.u32 	%r58, [%rd35+20];
	add.s32 	%r59, %r58, %r57;
	st.global.u32 	[%rd34+20], %r59;
	ld.global.u32 	%r60, [%rd36+24];
	ld.global.u32 	%r61, [%rd35+24];
	add.s32 	%r62, %r61, %r60;
	st.global.u32 	[%rd34+24], %r62;
	ld.global.u32 	%r63, [%rd36+28];
	ld.global.u32 	%r64, [%rd35+28];
	add.s32 	%r65, %r64, %r63;
	st.global.u32 	[%rd34+28], %r65;
	add.s32 	%r105, %r105, 16;
	add.s64 	%rd36, %rd36, 64;
	add.s64 	%rd35, %rd35, 64;
	add.s64 	%rd34, %rd34, 64;
	setp.ne.s32 	%p3, %r105, 0;
	@%p3 bra 	$L__BB1_3;
$L__BB1_4:
	setp.eq.s32 	%p4, %r1, 0;
	@%p4 bra 	$L__BB1_13;
	and.b32  	%r7, %r16, 7;
	setp.lt.u32 	%p5, %r1, 8;
	@%p5 bra 	$L__BB1_7;
	mul.wide.u32 	%rd25, %r107, 4;
	add.s64 	%rd26, %rd3, %rd25;
	ld.global.u32 	%r66, [%rd26];
	add.s64 	%rd27, %rd2, %rd25;
	ld.global.u32 	%r67, [%rd27];
	add.s32 	%r68, %r67, %r66;
	add.s64 	%rd28, %rd1, %rd25;
	st.global.u32 	[%rd28], %r68;
	ld.global.u32 	%r69, [%rd26+4];
	ld.global.u32 	%r70, [%rd27+4];
	add.s32 	%r71, %r70, %r69;
	st.global.u32 	[%rd28+4], %r71;
	ld.global.u32 	%r72, [%rd26+8];
	ld.global.u32 	%r73, [%rd27+8];
	add.s32 	%r74, %r73, %r72;
	st.global.u32 	[%rd28+8], %r74;
	ld.global.u32 	%r75, [%rd26+12];
	ld.global.u32 	%r76, [%rd27+12];
	add.s32 	%r77, %r76, %r75;
	st.global.u32 	[%rd28+12], %r77;
	ld.global.u32 	%r78, [%rd26+16];
	ld.global.u32 	%r79, [%rd27+16];
	add.s32 	%r80, %r79, %r78;
	st.global.u32 	[%rd28+16], %r80;
	ld.global.u32 	%r81, [%rd26+20];
	ld.global.u32 	%r82, [%rd27+20];
	add.s32 	%r83, %r82, %r81;
	st.global.u32 	[%rd28+20], %r83;
	ld.global.u32 	%r84, [%rd26+24];
	ld.global.u32 	%r85, [%rd27+24];
	add.s32 	%r86, %r85, %r84;
	st.global.u32 	[%rd28+24], %r86;
	ld.global.u32 	%r87, [%rd26+28];
	ld.global.u32 	%r88, [%rd27+28];
	add.s32 	%r89, %r88, %r87;
	st.global.u32 	[%rd28+28], %r89;
	add.s32 	%r107, %r107, 8;
$L__BB1_7:
	setp.eq.s32 	%p6, %r7, 0;
	@%p6 bra 	$L__BB1_13;
	and.b32  	%r10, %r16, 3;
	setp.lt.u32 	%p7, %r7, 4;
	@%p7 bra 	$L__BB1_10;
	mul.wide.u32 	%rd29, %r107, 4;
	add.s64 	%rd30, %rd3, %rd29;
	ld.global.u32 	%r90, [%rd30];
	add.s64 	%rd31, %rd2, %rd29;
	ld.global.u32 	%r91, [%rd31];
	add.s32 	%r92, %r91, %r90;
	add.s64 	%rd32, %rd1, %rd29;
	st.global.u32 	[%rd32], %r92;
	ld.global.u32 	%r93, [%rd30+4];
	ld.global.u32 	%r94, [%rd31+4];
	add.s32 	%r95, %r94, %r93;
	st.global.u32 	[%rd32+4], %r95;
	ld.global.u32 	%r96, [%rd30+8];
	ld.global.u32 	%r97, [%rd31+8];
	add.s32 	%r98, %r97, %r96;
	st.global.u32 	[%rd32+8], %r98;
	ld.global.u32 	%r99, [%rd30+12];
	ld.global.u32 	%r100, [%rd31+12];
	add.s32 	%r101, %r100, %r99;
	st.global.u32 	[%rd32+12], %r101;
	add.s32 	%r107, %r107, 4;
$L__BB1_10:
	setp.eq.s32 	%p8, %r10, 0;
	@%p8 bra 	$L__BB1_13;
	mul.wide.u32 	%rd33, %r107, 4;
	add.s64 	%rd39, %rd1, %rd33;
	add.s64 	%rd38, %rd2, %rd33;
	add.s64 	%rd37, %rd3, %rd33;
	neg.s32 	%r109, %r10;
$L__BB1_12:
	.pragma "nounroll";
	ld.global.u32 	%r102, [%rd37];
	ld.global.u32 	%r103, [%rd38];
	add.s32 	%r104, %r103, %r102;
	st.global.u32 	[%rd39], %r104;
	add.s64 	%rd39, %rd39, 4;
	add.s64 	%rd38, %rd38, 4;
	add.s64 	%rd37, %rd37, 4;
	add.s32 	%r109, %r109, 1;
	setp.ne.s32 	%p9, %r109, 0;
	@%p9 bra 	$L__BB1_12;
$L__BB1_13:
	ret;

}


// ===== COMPILED SASS (sm_100) =====

	.target	sm_100

	.elftype	@"ET_EXEC"


//--------------------- .note.nv.tkinfo           --------------------------
	.section	.note.nv.tkinfo,"",@"SHT_NOTE"
	.sectionflags	@"SHF_NOTE_NV_TKINFO"
	.tkinfo
        /*0018*/ 	.word	0x00000002
        /*0030*/ 	.string	""
        /*0030*/ 	.string	"ptxas"
        /*0030*/ 	.string	"Cuda compilation tools, release 13.0, V13.0.88"
        /*0030*/ 	.string	"Build cuda_13.0.r13.0/compiler.36424714_0"
        /*0030*/ 	.string	"-arch sm_100 -m 64 "



//--------------------- .note.nv.cuinfo           --------------------------
	.section	.note.nv.cuinfo,"",@"SHT_NOTE"
	.sectionflags	@"SHF_NOTE_NV_CUINFO"
        /*0018*/ 	.short	0x0002
        /*001a*/ 	.short	0x0064
        /*001c*/ 	.short	0x0082
	.zero		2


//--------------------- .nv.info                  --------------------------
	.section	.nv.info,"",@"SHT_CUDA_INFO"
	.align	4


	//----- nvinfo : EIATTR_REGCOUNT
	.align		4
        /*0000*/ 	.byte	0x04, 0x2f
        /*0002*/ 	.short	(.L_1 - .L_0)
	.align		4
.L_0:
        /*0004*/ 	.word	index@(_Z9vectorAddPiS_S_i)
        /*0008*/ 	.word	0x0000000c


	//----- nvinfo : EIATTR_FRAME_SIZE
	.align		4
.L_1:
        /*000c*/ 	.byte	0x04, 0x11
        /*000e*/ 	.short	(.L_3 - .L_2)
	.align		4
.L_2:
        /*0010*/ 	.word	index@(_Z9vectorAddPiS_S_i)
        /*0014*/ 	.word	0x00000000


	//----- nvinfo : EIATTR_REGCOUNT
	.align		4
.L_3:
        /*0018*/ 	.byte	0x04, 0x2f
        /*001a*/ 	.short	(.L_5 - .L_4)
	.align		4
.L_4:
        /*001c*/ 	.word	index@(_Z17vectorAddBaselinePiS_S_i)
        /*0020*/ 	.word	0x00000014


	//----- nvinfo : EIATTR_FRAME_SIZE
	.align		4
.L_5:
        /*0024*/ 	.byte	0x04, 0x11
        /*0026*/ 	.short	(.L_7 - .L_6)
	.align		4
.L_6:
        /*0028*/ 	.word	index@(_Z17vectorAddBaselinePiS_S_i)
        /*002c*/ 	.word	0x00000000


	//----- nvinfo : EIATTR_MIN_STACK_SIZE
	.align		4
.L_7:
        /*0030*/ 	.byte	0x04, 0x12
        /*0032*/ 	.short	(.L_9 - .L_8)
	.align		4
.L_8:
        /*0034*/ 	.word	index@(_Z17vectorAddBaselinePiS_S_i)
        /*0038*/ 	.word	0x00000000


	//----- nvinfo : EIATTR_MIN_STACK_SIZE
	.align		4
.L_9:
        /*003c*/ 	.byte	0x04, 0x12
        /*003e*/ 	.short	(.L_11 - .L_10)
	.align		4
.L_10:
        /*0040*/ 	.word	index@(_Z9vectorAddPiS_S_i)
        /*0044*/ 	.word	0x00000000
.L_11:


//--------------------- .nv.compat                --------------------------
	.section	.nv.compat,"",@"SHT_CUDA_COMPAT_INFO"
	.align	4
        /*0000*/ 	.byte	0x02, 0x09, 0x00, 0x00, 0x02, 0x02, 0x01, 0x00, 0x02, 0x05, 0x05, 0x00, 0x03, 0x07, 0x01, 0x01
        /*0010*/ 	.byte	0x02, 0x03, 0x00, 0x00, 0x02, 0x06, 0x01, 0x00, 0x04, 0x0b, 0x08, 0x00, 0x09, 0x00, 0x00, 0x00
        /*0020*/ 	.byte	0x00, 0x00, 0x00, 0x00


//--------------------- .nv.info._Z17vectorAddBaselinePiS_S_i --------------------------
	.section	.nv.info._Z17vectorAddBaselinePiS_S_i,"",@"SHT_CUDA_INFO"
	.sectionflags	@""
	.align	4


	//----- nvinfo : EIATTR_CUDA_API_VERSION
	.align		4
        /*0000*/ 	.byte	0x04, 0x37
        /*0002*/ 	.short	(.L_13 - .L_12)
.L_12:
        /*0004*/ 	.word	0x00000082


	//----- nvinfo : EIATTR_KPARAM_INFO
	.align		4
.L_13:
        /*0008*/ 	.byte	0x04, 0x17
        /*000a*/ 	.short	(.L_15 - .L_14)
.L_14:
        /*000c*/ 	.word	0x00000000
        /*0010*/ 	.short	0x0003
        /*0012*/ 	.short	0x0018
        /*0014*/ 	.byte	0x00, 0xf0, 0x11, 0x00


	//----- nvinfo : EIATTR_KPARAM_INFO
	.align		4
.L_15:
        /*0018*/ 	.byte	0x04, 0x17
        /*001a*/ 	.short	(.L_17 - .L_16)
.L_16:
        /*001c*/ 	.word	0x00000000
        /*0020*/ 	.short	0x0002
        /*0022*/ 	.short	0x0010
        /*0024*/ 	.byte	0x00, 0xf5, 0x21, 0x00


	//----- nvinfo : EIATTR_KPARAM_INFO
	.align		4
.L_17:
        /*0028*/ 	.byte	0x04, 0x17
        /*002a*/ 	.short	(.L_19 - .L_18)
.L_18:
        /*002c*/ 	.word	0x00000000
        /*0030*/ 	.short	0x0001
        /*0032*/ 	.short	0x0008
        /*0034*/ 	.byte	0x00, 0xf5, 0x21, 0x00


	//----- nvinfo : EIATTR_KPARAM_INFO
	.align		4
.L_19:
        /*0038*/ 	.byte	0x04, 0x17
        /*003a*/ 	.short	(.L_21 - .L_20)
.L_20:
        /*003c*/ 	.word	0x00000000
        /*0040*/ 	.short	0x0000
        /*0042*/ 	.short	0x0000
        /*0044*/ 	.byte	0x00, 0xf5, 0x21, 0x00


	//----- nvinfo : EIATTR_SPARSE_MMA_MASK
	.align		4
.L_21:
        /*0048*/ 	.byte	0x03, 0x50
        /*004a*/ 	.short	0x0000


	//----- nvinfo : EIATTR_MAXREG_COUNT
	.align		4
        /*004c*/ 	.byte	0x03, 0x1b
        /*004e*/ 	.short	0x00ff


	//----- nvinfo : EIATTR_MERCURY_ISA_VERSION
	.align		4
        /*0050*/ 	.byte	0x03, 0x5f
        /*0052*/ 	.short	0x0101


	//----- nvinfo : EIATTR_VRC_CTA_INIT_COUNT
	.align		4
        /*0054*/ 	.byte	0x02, 0x4a
	.zero		1
	.zero		1


	//----- nvinfo : EIATTR_EXIT_INSTR_OFFSETS
	.align		4
        /*0058*/ 	.byte	0x04, 0x1c
        /*005a*/ 	.short	(.L_23 - .L_22)


	//   ....[0]....
.L_22:
        /*005c*/ 	.word	0x00000030


	//   ....[1]....
        /*0060*/ 	.word	0x00000680


	//   ....[2]....
        /*0064*/ 	.word	0x00000940


	//   ....[3]....
        /*0068*/ 	.word	0x00000b00


	//   ....[4]....
        /*006c*/ 	.word	0x00000ce0


	//----- nvinfo : EIATTR_CBANK_PARAM_SIZE
	.align		4
.L_23:
        /*0070*/ 	.byte	0x03, 0x19
        /*0072*/ 	.short	0x001c


	//----- nvinfo : EIATTR_PARAM_CBANK
	.align		4
        /*0074*/ 	.byte	0x04, 0x0a
        /*0076*/ 	.short	(.L_25 - .L_24)
	.align		4
.L_24:
        /*0078*/ 	.word	index@(.nv.constant0._Z17vectorAddBaselinePiS_S_i)
        /*007c*/ 	.short	0x0380
        /*007e*/ 	.short	0x001c


	//----- nvinfo : EIATTR_SW_WAR
	.align		4
.L_25:
        /*0080*/ 	.byte	0x04, 0x36
        /*0082*/ 	.short	(.L_27 - .L_26)
.L_26:
        /*0084*/ 	.word	0x00000008
.L_27:


//--------------------- .nv.info._Z9vectorAddPiS_S_i --------------------------
	.section	.nv.info._Z9vectorAddPiS_S_i,"",@"SHT_CUDA_INFO"
	.sectionflags	@""
	.align	4


	//----- nvinfo : EIATTR_CUDA_API_VERSION
	.align		4
        /*0000*/ 	.byte	0x04, 0x37
        /*0002*/ 	.short	(.L_29 - .L_28)
.L_28:
        /*0004*/ 	.word	0x00000082


	//----- nvinfo : EIATTR_KPARAM_INFO
	.align		4
.L_29:
        /*0008*/ 	.byte	0x04, 0x17
        /*000a*/ 	.short	(.L_31 - .L_30)
.L_30:
        /*000c*/ 	.word	0x00000000
        /*0010*/ 	.short	0x0003
        /*0012*/ 	.short	0x0018
        /*0014*/ 	.byte	0x00, 0xf0, 0x11, 0x00


	//----- nvinfo : EIATTR_KPARAM_INFO
	.align		4
.L_31:
        /*0018*/ 	.byte	0x04, 0x17
        /*001a*/ 	.short	(.L_33 - .L_32)
.L_32:
        /*001c*/ 	.word	0x00000000
        /*0020*/ 	.short	0x0002
        /*0022*/ 	.short	0x0010
        /*0024*/ 	.byte	0x00, 0xf5, 0x21, 0x00


	//----- nvinfo : EIATTR_KPARAM_INFO
	.align		4
.L_33:
        /*0028*/ 	.byte	0x04, 0x17
        /*002a*/ 	.short	(.L_35 - .L_34)
.L_34:
        /*002c*/ 	.word	0x00000000
        /*0030*/ 	.short	0x0001
        /*0032*/ 	.short	0x0008
        /*0034*/ 	.byte	0x00, 0xf5, 0x21, 0x00


	//----- nvinfo : EIATTR_KPARAM_INFO
	.align		4
.L_35:
        /*0038*/ 	.byte	0x04, 0x17
        /*003a*/ 	.short	(.L_37 - .L_36)
.L_36:
        /*003c*/ 	.word	0x00000000
        /*0040*/ 	.short	0x0000
        /*0042*/ 	.short	0x0000
        /*0044*/ 	.byte	0x00, 0xf5, 0x21, 0x00


	//----- nvinfo : EIATTR_SPARSE_MMA_MASK
	.align		4
.L_37:
        /*0048*/ 	.byte	0x03, 0x50
        /*004a*/ 	.short	0x0000


	//----- nvinfo : EIATTR_MAXREG_COUNT
	.align		4
        /*004c*/ 	.byte	0x03, 0x1b
        /*004e*/ 	.short	0x00ff


	//----- nvinfo : EIATTR_MERCURY_ISA_VERSION
	.align		4
        /*0050*/ 	.byte	0x03, 0x5f
        /*0052*/ 	.short	0x0101


	//----- nvinfo : EIATTR_VRC_CTA_INIT_COUNT
	.align		4
        /*0054*/ 	.byte	0x02, 0x4a
	.zero		1
	.zero		1


	//----- nvinfo : EIATTR_EXIT_INSTR_OFFSETS
	.align		4
        /*0058*/ 	.byte	0x04, 0x1c
        /*005a*/ 	.short	(.L_39 - .L_38)


	//   ....[0]....
.L_38:
        /*005c*/ 	.word	0x00000070


	//   ....[1]....
        /*0060*/ 	.word	0x00000130


	//----- nvinfo : EIATTR_CBANK_PARAM_SIZE
	.align		4
.L_39:
        /*0064*/ 	.byte	0x03, 0x19
        /*0066*/ 	.short	0x001c


	//----- nvinfo : EIATTR_PARAM_CBANK
	.align		4
        /*0068*/ 	.byte	0x04, 0x0a
        /*006a*/ 	.short	(.L_41 - .L_40)
	.align		4
.L_40:
        /*006c*/ 	.word	index@(.nv.constant0._Z9vectorAddPiS_S_i)
        /*0070*/ 	.short	0x0380
        /*0072*/ 	.short	0x001c


	//----- nvinfo : EIATTR_SW_WAR
	.align		4
.L_41:
        /*0074*/ 	.byte	0x04, 0x36
        /*0076*/ 	.short	(.L_43 - .L_42)
.L_42:
        /*0078*/ 	.word	0x00000008
.L_43:


//--------------------- .nv.callgraph             --------------------------
	.section	.nv.callgraph,"",@"SHT_CUDA_CALLGRAPH"
	.align	4
	.sectionentsize	8
	.align		4
        /*0000*/ 	.word	0x00000000
	.align		4
        /*0004*/ 	.word	0xffffffff
	.align		4
        /*0008*/ 	.word	0x00000000
	.align		4
        /*000c*/ 	.word	0xfffffffe
	.align		4
        /*0010*/ 	.word	0x00000000
	.align		4
        /*0014*/ 	.word	0xfffffffd
	.align		4
        /*0018*/ 	.word	0x00000000
	.align		4
        /*001c*/ 	.word	0xfffffffc


//--------------------- .text._Z17vectorAddBaselinePiS_S_i --------------------------
	.section	.text._Z17vectorAddBaselinePiS_S_i,"ax",@progbits
	.align	128
        .global         _Z17vectorAddBaselinePiS_S_i
        .type           _Z17vectorAddBaselinePiS_S_i,@function
        .size           _Z17vectorAddBaselinePiS_S_i,(.L_x_7 - _Z17vectorAddBaselinePiS_S_i)
        .other          _Z17vectorAddBaselinePiS_S_i,@"STO_CUDA_ENTRY STV_DEFAULT"
_Z17vectorAddBaselinePiS_S_i:
.text._Z17vectorAddBaselinePiS_S_i:
[----:B------:R-:W-:Y:S08]  /*0000*/  LDC R1, c[0x0][0x37c] ;  /* 0x0000df00ff017b82 */ /* 0x000ff00000000800 */
[----:B------:R-:W0:Y:S02]  /*0010*/  LDC R2, c[0x0][0x398] ;  /* 0x0000e600ff027b82 */ /* 0x000e240000000800 */
[----:B0-----:R-:W-:-:S13]  /*0020*/  ISETP.GE.AND P0, PT, R2, 0x1, PT ;  /* 0x000000010200780c */ /* 0x001fda0003f06270 */
[----:B------:R-:W-:Y:S05]  /*0030*/  @!P0 EXIT ;  /* 0x000000000000894d */ /* 0x000fea0003800000 */
[C---:B------:R-:W-:Y:S01]  /*0040*/  ISETP.GE.U32.AND P1, PT, R2.reuse, 0x10, PT ;  /* 0x000000100200780c */ /* 0x040fe20003f26070 */
[----:B------:R-:W0:Y:S01]  /*0050*/  LDCU.64 UR12, c[0x0][0x358] ;  /* 0x00006b00ff0c77ac */ /* 0x000e220008000a00 */
[----:B------:R-:W-:Y:S01]  /*0060*/  LOP3.LUT R12, R2, 0xf, RZ, 0xc0, !PT ;  /* 0x0000000f020c7812 */ /* 0x000fe200078ec0ff */
[----:B------:R-:W-:-:S03]  /*0070*/  IMAD.MOV.U32 R0, RZ, RZ, RZ ;  /* 0x000000ffff007224 */ /* 0x000fc600078e00ff */
[----:B------:R-:W-:-:S07]  /*0080*/  ISETP.NE.AND P0, PT, R12, RZ, PT ;  /* 0x000000ff0c00720c */ /* 0x000fce0003f05270 */
[----:B------:R-:W-:Y:S06]  /*0090*/  @!P1 BRA `(.L_x_0) ;  /* 0x0000000400789947 */ /* 0x000fec0003800000 */
[----:B------:R-:W1:Y:S01]  /*00a0*/  LDCU.128 UR4, c[0x0][0x380] ;  /* 0x00007000ff0477ac */ /* 0x000e620008000c00 */
[----:B------:R-:W-:Y:S01]  /*00b0*/  LOP3.LUT R0, R2, 0x7ffffff0, RZ, 0xc0, !PT ;  /* 0x7ffffff002007812 */ /* 0x000fe200078ec0ff */
[----:B------:R-:W2:Y:S04]  /*00c0*/  LDCU.64 UR10, c[0x0][0x390] ;  /* 0x00007200ff0a77ac */ /* 0x000ea80008000a00 */
[----:B------:R-:W-:Y:S01]  /*00d0*/  IMAD.MOV R3, RZ, RZ, -R0 ;  /* 0x000000ffff037224 */ /* 0x000fe200078e0a00 */
[----:B-1----:R-:W-:Y:S02]  /*00e0*/  UIADD3 UR8, UP0, UPT, UR4, 0x20, URZ ;  /* 0x0000002004087890 */ /* 0x002fe4000ff1e0ff */
[----:B------:R-:W-:Y:S02]  /*00f0*/  UIADD3 UR6, UP1, UPT, UR6, 0x20, URZ ;  /* 0x0000002006067890 */ /* 0x000fe4000ff3e0ff */
[----:B--2---:R-:W-:-:S02]  /*0100*/  UIADD3 UR4, UP2, UPT, UR10, 0x20, URZ ;  /* 0x000000200a047890 */ /* 0x004fc4000ff5e0ff */
[----:B------:R-:W-:Y:S01]  /*0110*/  UIADD3.X UR9, UPT, UPT, URZ, UR5, URZ, UP0, !UPT ;  /* 0x00000005ff097290 */ /* 0x000fe200087fe4ff */
[----:B------:R-:W-:Y:S01]  /*0120*/  MOV R16, UR8 ;  /* 0x0000000800107c02 */ /* 0x000fe20008000f00 */
[----:B------:R-:W-:Y:S01]  /*0130*/  UIADD3.X UR7, UPT, UPT, URZ, UR7, URZ, UP1, !UPT ;  /* 0x00000007ff077290 */ /* 0x000fe20008ffe4ff */
[----:B------:R-:W-:Y:S01]  /*0140*/  IMAD.U32 R11, RZ, RZ, UR6 ;  /* 0x00000006ff0b7e24 */ /* 0x000fe2000f8e00ff */
[----:B------:R-:W-:Y:S01]  /*0150*/  UIADD3.X UR5, UPT, UPT, URZ, UR11, URZ, UP2, !UPT ;  /* 0x0000000bff057290 */ /* 0x000fe200097fe4ff */
[----:B------:R-:W-:Y:S01]  /*0160*/  IMAD.U32 R10, RZ, RZ, UR4 ;  /* 0x00000004ff0a7e24 */ /* 0x000fe2000f8e00ff */
[----:B------:R-:W-:Y:S02]  /*0170*/  MOV R5, UR9 ;  /* 0x0000000900057c02 */ /* 0x000fe40008000f00 */
[----:B------:R-:W-:Y:S02]  /*0180*/  IMAD.U32 R14, RZ, RZ, UR7 ;  /* 0x00000007ff0e7e24 */ /* 0x000fe4000f8e00ff */
[----:B------:R-:W-:-:S07]  /*0190*/  IMAD.U32 R13, RZ, RZ, UR5 ;  /* 0x00000005ff0d7e24 */ /* 0x000fce000f8e00ff */
.L_x_1:
[----:B------:R-:W-:Y:S01]  /*01a0*/  MOV R4, R16 ;  /* 0x0000001000047202 */ /* 0x000fe20000000f00 */
[----:B------:R-:W-:Y:S02]  /*01b0*/  IMAD.MOV.U32 R6, RZ, RZ, R11 ;  /* 0x000000ffff067224 */ /* 0x000fe400078e000b */
[----:B------:R-:W-:Y:S02]  /*01c0*/  IMAD.MOV.U32 R7, RZ, RZ, R14 ;  /* 0x000000ffff077224 */ /* 0x000fe400078e000e */
[----:B0-2---:R-:W2:Y:S04]  /*01d0*/  LDG.E R8, desc[UR12][R4.64+-0x20] ;  /* 0xffffe00c04087981 */ /* 0x005ea8000c1e1900 */
[----:B------:R-:W2:Y:S02]  /*01e0*/  LDG.E R9, desc[UR12][R6.64+-0x20] ;  /* 0xffffe00c06097981 */ /* 0x000ea4000c1e1900 */
[----:B--2---:R-:W-:Y:S01]  /*01f0*/  IADD3 R11, PT, PT, R8, R9, RZ ;  /* 0x00000009080b7210 */ /* 0x004fe20007ffe0ff */
[----:B------:R-:W-:-:S02]  /*0200*/  IMAD.MOV.U32 R8, RZ, RZ, R10 ;  /* 0x000000ffff087224 */ /* 0x000fc400078e000a */
[----:B------:R-:W-:-:S05]  /*0210*/  IMAD.MOV.U32 R9, RZ, RZ, R13 ;  /* 0x000000ffff097224 */ /* 0x000fca00078e000d */
[----:B------:R0:W-:Y:S04]  /*0220*/  STG.E desc[UR12][R8.64+-0x20], R11 ;  /* 0xffffe00b08007986 */ /* 0x0001e8000c10190c */
[----:B------:R-:W2:Y:S04]  /*0230*/  LDG.E R10, desc[UR12][R4.64+-0x1c] ;  /* 0xffffe40c040a7981 */ /* 0x000ea8000c1e1900 */
[----:B------:R-:W2:Y:S02]  /*0240*/  LDG.E R13, desc[UR12][R6.64+-0x1c] ;  /* 0xffffe40c060d7981 */ /* 0x000ea4000c1e1900 */
[----:B--2---:R-:W-:-:S05]  /*0250*/  IADD3 R13, PT, PT, R10, R13, RZ ;  /* 0x0000000d0a0d7210 */ /* 0x004fca0007ffe0ff */
[----:B------:R1:W-:Y:S04]  /*0260*/  STG.E desc[UR12][R8.64+-0x1c], R13 ;  /* 0xffffe40d08007986 */ /* 0x0003e8000c10190c */
[----:B------:R-:W2:Y:S04]  /*0270*/  LDG.E R10, desc[UR12][R4.64+-0x18] ;  /* 0xffffe80c040a7981 */ /* 0x000ea8000c1e1900 */
[----:B------:R-:W2:Y:S02]  /*0280*/  LDG.E R15, desc[UR12][R6.64+-0x18] ;  /* 0xffffe80c060f7981 */ /* 0x000ea4000c1e1900 */
[----:B--2---:R-:W-:-:S05]  /*0290*/  IMAD.IADD R15, R10, 0x1, R15 ;  /* 0x000000010a0f7824 */ /* 0x004fca00078e020f */
[----:B------:R2:W-:Y:S04]  /*02a0*/  STG.E desc[UR12][R8.64+-0x18], R15 ;  /* 0xffffe80f08007986 */ /* 0x0005e8000c10190c */
[----:B------:R-:W3:Y:S04]  /*02b0*/  LDG.E R10, desc[UR12][R4.64+-0x14] ;  /* 0xffffec0c040a7981 */ /* 0x000ee8000c1e1900 */
[----:B------:R-:W3:Y:S02]  /*02c0*/  LDG.E R17, desc[UR12][R6.64+-0x14] ;  /* 0xffffec0c06117981 */ /* 0x000ee4000c1e1900 */
[----:B---3--:R-:W-:-:S05]  /*02d0*/  IMAD.IADD R17, R10, 0x1, R17 ;  /* 0x000000010a117824 */ /* 0x008fca00078e0211 */
[----:B------:R3:W-:Y:S04]  /*02e0*/  STG.E desc[UR12][R8.64+-0x14], R17 ;  /* 0xffffec1108007986 */ /* 0x0007e8000c10190c */
[----:B------:R-:W4:Y:S04]  /*02f0*/  LDG.E R10, desc[UR12][R4.64+-0x10] ;  /* 0xfffff00c040a7981 */ /* 0x000f28000c1e1900 */
[----:B0-----:R-:W4:Y:S02]  /*0300*/  LDG.E R11, desc[UR12][R6.64+-0x10] ;  /* 0xfffff00c060b7981 */ /* 0x001f24000c1e1900 */
[----:B----4-:R-:W-:-:S05]  /*0310*/  IADD3 R11, PT, PT, R10, R11, RZ ;  /* 0x0000000b0a0b7210 */ /* 0x010fca0007ffe0ff */
[----:B------:R0:W-:Y:S04]  /*0320*/  STG.E desc[UR12][R8.64+-0x10], R11 ;  /* 0xfffff00b08007986 */ /* 0x0001e8000c10190c */
[----:B------:R-:W4:Y:S04]  /*0330*/  LDG.E R10, desc[UR12][R4.64+-0xc] ;  /* 0xfffff40c040a7981 */ /* 0x000f28000c1e1900 */
[----:B-1----:R-:W4:Y:S02]  /*0340*/  LDG.E R13, desc[UR12][R6.64+-0xc] ;  /* 0xfffff40c060d7981 */ /* 0x002f24000c1e1900 */
[----:B----4-:R-:W-:-:S05]  /*0350*/  IMAD.IADD R13, R10, 0x1, R13 ;  /* 0x000000010a0d7824 */ /* 0x010fca00078e020d */
[----:B------:R1:W-:Y:S04]  /*0360*/  STG.E desc[UR12][R8.64+-0xc], R13 ;  /* 0xfffff40d08007986 */ /* 0x0003e8000c10190c */
[----:B------:R-:W4:Y:S04]  /*0370*/  LDG.E R10, desc[UR12][R4.64+-0x8] ;  /* 0xfffff80c040a7981 */ /* 0x000f28000c1e1900 */
[----:B--2---:R-:W4:Y:S02]  /*0380*/  LDG.E R15, desc[UR12][R6.64+-0x8] ;  /* 0xfffff80c060f7981 */ /* 0x004f24000c1e1900 */
[----:B----4-:R-:W-:-:S05]  /*0390*/  IMAD.IADD R15, R10, 0x1, R15 ;  /* 0x000000010a0f7824 */ /* 0x010fca00078e020f */
[----:B------:R2:W-:Y:S04]  /*03a0*/  STG.E desc[UR12][R8.64+-0x8], R15 ;  /* 0xfffff80f08007986 */ /* 0x0005e8000c10190c */
[----:B------:R-:W4:Y:S04]  /*03b0*/  LDG.E R10, desc[UR12][R4.64+-0x4] ;  /* 0xfffffc0c040a7981 */ /* 0x000f28000c1e1900 */
[----:B---3--:R-:W4:Y:S02]  /*03c0*/  LDG.E R17, desc[UR12][R6.64+-0x4] ;  /* 0xfffffc0c06117981 */ /* 0x008f24000c1e1900 */
[----:B----4-:R-:W-:-:S05]  /*03d0*/  IADD3 R17, PT, PT, R10, R17, RZ ;  /* 0x000000110a117210 */ /* 0x010fca0007ffe0ff */
[----:B------:R3:W-:Y:S04]  /*03e0*/  STG.E desc[UR12][R8.64+-0x4], R17 ;  /* 0xfffffc1108007986 */ /* 0x0007e8000c10190c */
[----:B------:R-:W4:Y:S04]  /*03f0*/  LDG.E R10, desc[UR12][R4.64] ;  /* 0x0000000c040a7981 */ /* 0x000f28000c1e1900 */
[----:B0-----:R-:W4:Y:S02]  /*0400*/  LDG.E R11, desc[UR12][R6.64] ;  /* 0x0000000c060b7981 */ /* 0x001f24000c1e1900 */
[----:B----4-:R-:W-:-:S05]  /*0410*/  IMAD.IADD R11, R10, 0x1, R11 ;  /* 0x000000010a0b7824 */ /* 0x010fca00078e020b */
[----:B------:R0:W-:Y:S04]  /*0420*/  STG.E desc[UR12][R8.64], R11 ;  /* 0x0000000b08007986 */ /* 0x0001e8000c10190c */
[----:B------:R-:W4:Y:S04]  /*0430*/  LDG.E R10, desc[UR12][R4.64+0x4] ;  /* 0x0000040c040a7981 */ /* 0x000f28000c1e1900 */
[----:B-1----:R-:W4:Y:S02]  /*0440*/  LDG.E R13, desc[UR12][R6.64+0x4] ;  /* 0x0000040c060d7981 */ /* 0x002f24000c1e1900 */
[----:B----4-:R-:W-:-:S05]  /*0450*/  IMAD.IADD R13, R10, 0x1, R13 ;  /* 0x000000010a0d7824 */ /* 0x010fca00078e020d */
[----:B------:R1:W-:Y:S04]  /*0460*/  STG.E desc[UR12][R8.64+0x4], R13 ;  /* 0x0000040d08007986 */ /* 0x0003e8000c10190c */
[----:B------:R-:W4:Y:S04]  /*0470*/  LDG.E R10, desc[UR12][R4.64+0x8] ;  /* 0x0000080c040a7981 */ /* 0x000f28000c1e1900 */
[----:B--2---:R-:W4:Y:S02]  /*0480*/  LDG.E R15, desc[UR12][R6.64+0x8] ;  /* 0x0000080c060f7981 */ /* 0x004f24000c1e1900 */
[----:B----4-:R-:W-:-:S05]  /*0490*/  IADD3 R15, PT, PT, R10, R15, RZ ;  /* 0x0000000f0a0f7210 */ /* 0x010fca0007ffe0ff */
[----:B------:R2:W-:Y:S04]  /*04a0*/  STG.E desc[UR12][R8.64+0x8], R15 ;  /* 0x0000080f08007986 */ /* 0x0005e8000c10190c */
[----:B------:R-:W4:Y:S04]  /*04b0*/  LDG.E R10, desc[UR12][R4.64+0xc] ;  /* 0x00000c0c040a7981 */ /* 0x000f28000c1e1900 */
[----:B---3--:R-:W4:Y:S02]  /*04c0*/  LDG.E R17, desc[UR12][R6.64+0xc] ;  /* 0x00000c0c06117981 */ /* 0x008f24000c1e1900 */
[----:B----4-:R-:W-:-:S05]  /*04d0*/  IMAD.IADD R17, R10, 0x1, R17 ;  /* 0x000000010a117824 */ /* 0x010fca00078e0211 */
        /* <DEDUP_REMOVED lines=10> */
[----:B--2---:R-:W4:Y:S01]  /*0580*/  LDG.E R15, desc[UR12][R6.64+0x18] ;  /* 0x0000180c060f7981 */ /* 0x004f22000c1e1900 */
[----:B------:R-:W-:Y:S02]  /*0590*/  IADD3 R3, PT, PT, R3, 0x10, RZ ;  /* 0x0000001003037810 */ /* 0x000fe40007ffe0ff */
[----:B----4-:R-:W-:-:S05]  /*05a0*/  IADD3 R15, PT, PT, R10, R15, RZ ;  /* 0x0000000f0a0f7210 */ /* 0x010fca0007ffe0ff */
[----:B------:R2:W-:Y:S04]  /*05b0*/  STG.E desc[UR12][R8.64+0x18], R15 ;  /* 0x0000180f08007986 */ /* 0x0005e8000c10190c */
[----:B------:R4:W5:Y:S04]  /*05c0*/  LDG.E R10, desc[UR12][R4.64+0x1c] ;  /* 0x00001c0c040a7981 */ /* 0x000968000c1e1900 */
[----:B---3--:R-:W5:Y:S01]  /*05d0*/  LDG.E R17, desc[UR12][R6.64+0x1c] ;  /* 0x00001c0c06117981 */ /* 0x008f62000c1e1900 */
[----:B------:R-:W-:Y:S02]  /*05e0*/  ISETP.NE.AND P1, PT, R3, RZ, PT ;  /* 0x000000ff0300720c */ /* 0x000fe40003f25270 */
[----:B------:R-:W-:-:S02]  /*05f0*/  IADD3 R16, P2, PT, R4, 0x40, RZ ;  /* 0x0000004004107810 */ /* 0x000fc40007f5e0ff */
[----:B0-----:R-:W-:-:S03]  /*0600*/  IADD3 R11, P3, PT, R6, 0x40, RZ ;  /* 0x00000040060b7810 */ /* 0x001fc60007f7e0ff */
[----:B----4-:R-:W-:Y:S01]  /*0610*/  IMAD.X R5, RZ, RZ, R5, P2 ;  /* 0x000000ffff057224 */ /* 0x010fe200010e0605 */
[----:B------:R-:W-:Y:S01]  /*0620*/  IADD3.X R14, PT, PT, RZ, R7, RZ, P3, !PT ;  /* 0x00000007ff0e7210 */ /* 0x000fe20001ffe4ff */
[----:B-----5:R-:W-:Y:S01]  /*0630*/  IMAD.IADD R17, R10, 0x1, R17 ;  /* 0x000000010a117824 */ /* 0x020fe200078e0211 */
[----:B------:R-:W-:-:S04]  /*0640*/  IADD3 R10, P4, PT, R8, 0x40, RZ ;  /* 0x00000040080a7810 */ /* 0x000fc80007f9e0ff */
[----:B------:R2:W-:Y:S01]  /*0650*/  STG.E desc[UR12][R8.64+0x1c], R17 ;  /* 0x00001c1108007986 */ /* 0x0005e2000c10190c */
[----:B-1----:R-:W-:Y:S01]  /*0660*/  IMAD.X R13, RZ, RZ, R9, P4 ;  /* 0x000000ffff0d7224 */ /* 0x002fe200020e0609 */
[----:B------:R-:W-:Y:S07]  /*0670*/  @P1 BRA `(.L_x_1) ;  /* 0xfffffff800c81947 */ /* 0x000fee000383ffff */
.L_x_0:
[----:B0-----:R-:W-:Y:S05]  /*0680*/  @!P0 EXIT ;  /* 0x000000000000894d */ /* 0x001fea0003800000 */
[----:B------:R-:W-:Y:S02]  /*0690*/  ISETP.GE.U32.AND P0, PT, R12, 0x8, PT ;  /* 0x000000080c00780c */ /* 0x000fe40003f06070 */
[----:B------:R-:W-:-:S04]  /*06a0*/  LOP3.LUT R14, R2, 0x7, RZ, 0xc0, !PT ;  /* 0x00000007020e7812 */ /* 0x000fc800078ec0ff */
[----:B------:R-:W-:-:S07]  /*06b0*/  ISETP.NE.AND P1, PT, R14, RZ, PT ;  /* 0x000000ff0e00720c */ /* 0x000fce0003f25270 */
[----:B------:R-:W-:Y:S06]  /*06c0*/  @!P0 BRA `(.L_x_2) ;  /* 0x00000000009c8947 */ /* 0x000fec0003800000 */
[----:B------:R-:W0:Y:S08]  /*06d0*/  LDC.64 R4, c[0x0][0x380] ;  /* 0x0000e000ff047b82 */ /* 0x000e300000000a00 */
[----:B------:R-:W1:Y:S08]  /*06e0*/  LDC.64 R6, c[0x0][0x388] ;  /* 0x0000e200ff067b82 */ /* 0x000e700000000a00 */
[----:B--2---:R-:W2:Y:S01]  /*06f0*/  LDC.64 R8, c[0x0][0x390] ;  /* 0x0000e400ff087b82 */ /* 0x004ea20000000a00 */
[----:B0-----:R-:W-:-:S05]  /*0700*/  IMAD.WIDE.U32 R4, R0, 0x4, R4 ;  /* 0x0000000400047825 */ /* 0x001fca00078e0004 */
[----:B------:R-:W3:Y:S01]  /*0710*/  LDG.E R3, desc[UR12][R4.64] ;  /* 0x0000000c04037981 */ /* 0x000ee2000c1e1900 */
[----:B-1----:R-:W-:-:S05]  /*0720*/  IMAD.WIDE.U32 R6, R0, 0x4, R6 ;  /* 0x0000000400067825 */ /* 0x002fca00078e0006 */
[----:B------:R-:W3:Y:S01]  /*0730*/  LDG.E R10, desc[UR12][R6.64] ;  /* 0x0000000c060a7981 */ /* 0x000ee2000c1e1900 */
[----:B--2---:R-:W-:Y:S01]  /*0740*/  IMAD.WIDE.U32 R8, R0, 0x4, R8 ;  /* 0x0000000400087825 */ /* 0x004fe200078e0008 */
[----:B---3--:R-:W-:-:S05]  /*0750*/  IADD3 R3, PT, PT, R3, R10, RZ ;  /* 0x0000000a03037210 */ /* 0x008fca0007ffe0ff */
[----:B------:R0:W-:Y:S04]  /*0760*/  STG.E desc[UR12][R8.64], R3 ;  /* 0x0000000308007986 */ /* 0x0001e8000c10190c */
[----:B------:R-:W2:Y:S04]  /*0770*/  LDG.E R10, desc[UR12][R4.64+0x4] ;  /* 0x0000040c040a7981 */ /* 0x000ea8000c1e1900 */
[----:B------:R-:W2:Y:S02]  /*0780*/  LDG.E R11, desc[UR12][R6.64+0x4] ;  /* 0x0000040c060b7981 */ /* 0x000ea4000c1e1900 */
[----:B--2---:R-:W-:-:S05]  /*0790*/  IMAD.IADD R11, R10, 0x1, R11 ;  /* 0x000000010a0b7824 */ /* 0x004fca00078e020b */
[----:B------:R1:W-:Y:S04]  /*07a0*/  STG.E desc[UR12][R8.64+0x4], R11 ;  /* 0x0000040b08007986 */ /* 0x0003e8000c10190c */
[----:B------:R-:W2:Y:S04]  /*07b0*/  LDG.E R10, desc[UR12][R4.64+0x8] ;  /* 0x0000080c040a7981 */ /* 0x000ea8000c1e1900 */
[----:B------:R-:W2:Y:S02]  /*07c0*/  LDG.E R13, desc[UR12][R6.64+0x8] ;  /* 0x0000080c060d7981 */ /* 0x000ea4000c1e1900 */
[----:B--2---:R-:W-:-:S05]  /*07d0*/  IADD3 R13, PT, PT, R10, R13, RZ ;  /* 0x0000000d0a0d7210 */ /* 0x004fca0007ffe0ff */
[----:B------:R2:W-:Y:S04]  /*07e0*/  STG.E desc[UR12][R8.64+0x8], R13 ;  /* 0x0000080d08007986 */ /* 0x0005e8000c10190c */
[----:B------:R-:W3:Y:S04]  /*07f0*/  LDG.E R10, desc[UR12][R4.64+0xc] ;  /* 0x00000c0c040a7981 */ /* 0x000ee8000c1e1900 */
[----:B------:R-:W3:Y:S02]  /*0800*/  LDG.E R15, desc[UR12][R6.64+0xc] ;  /* 0x00000c0c060f7981 */ /* 0x000ee4000c1e1900 */
[----:B---3--:R-:W-:-:S05]  /*0810*/  IMAD.IADD R15, R10, 0x1, R15 ;  /* 0x000000010a0f7824 */ /* 0x008fca00078e020f */
[----:B------:R3:W-:Y:S04]  /*0820*/  STG.E desc[UR12][R8.64+0xc], R15 ;  /* 0x00000c0f08007986 */ /* 0x0007e8000c10190c */
[----:B0-----:R-:W4:Y:S04]  /*0830*/  LDG.E R3, desc[UR12][R4.64+0x10] ;  /* 0x0000100c04037981 */ /* 0x001f28000c1e1900 */
[----:B------:R-:W4:Y:S02]  /*0840*/  LDG.E R10, desc[UR12][R6.64+0x10] ;  /* 0x0000100c060a7981 */ /* 0x000f24000c1e1900 */
        /* <DEDUP_REMOVED lines=10> */
[----:B------:R-:W2:Y:S04]  /*08f0*/  LDG.E R10, desc[UR12][R4.64+0x1c] ;  /* 0x00001c0c040a7981 */ /* 0x000ea8000c1e1900 */
[----:B---3--:R-:W2:Y:S01]  /*0900*/  LDG.E R15, desc[UR12][R6.64+0x1c] ;  /* 0x00001c0c060f7981 */ /* 0x008ea2000c1e1900 */
[----:B------:R-:W-:Y:S01]  /*0910*/  IADD3 R0, PT, PT, R0, 0x8, RZ ;  /* 0x0000000800007810 */ /* 0x000fe20007ffe0ff */
[----:B--2---:R-:W-:-:S05]  /*0920*/  IMAD.IADD R15, R10, 0x1, R15 ;  /* 0x000000010a0f7824 */ /* 0x004fca00078e020f */
[----:B------:R0:W-:Y:S02]  /*0930*/  STG.E desc[UR12][R8.64+0x1c], R15 ;  /* 0x00001c0f08007986 */ /* 0x0001e4000c10190c */
.L_x_2:
[----:B------:R-:W-:Y:S05]  /*0940*/  @!P1 EXIT ;  /* 0x000000000000994d */ /* 0x000fea0003800000 */
[----:B------:R-:W-:Y:S02]  /*0950*/  ISETP.GE.U32.AND P0, PT, R14, 0x4, PT ;  /* 0x000000040e00780c */ /* 0x000fe40003f06070 */
[----:B------:R-:W-:-:S04]  /*0960*/  LOP3.LUT R2, R2, 0x3, RZ, 0xc0, !PT ;  /* 0x0000000302027812 */ /* 0x000fc800078ec0ff */
[----:B------:R-:W-:-:S07]  /*0970*/  ISETP.NE.AND P1, PT, R2, RZ, PT ;  /* 0x000000ff0200720c */ /* 0x000fce0003f25270 */
[----:B------:R-:W-:Y:S06]  /*0980*/  @!P0 BRA `(.L_x_3) ;  /* 0x00000000005c8947 */ /* 0x000fec0003800000 */
[----:B------:R-:W1:Y:S08]  /*0990*/  LDC.64 R4, c[0x0][0x380] ;  /* 0x0000e000ff047b82 */ /* 0x000e700000000a00 */
[----:B------:R-:W3:Y:S08]  /*09a0*/  LDC.64 R6, c[0x0][0x388] ;  /* 0x0000e200ff067b82 */ /* 0x000ef00000000a00 */
[----:B0-2---:R-:W0:Y:S01]  /*09b0*/  LDC.64 R8, c[0x0][0x390] ;  /* 0x0000e400ff087b82 */ /* 0x005e220000000a00 */
[----:B-1----:R-:W-:-:S05]  /*09c0*/  IMAD.WIDE.U32 R4, R0, 0x4, R4 ;  /* 0x0000000400047825 */ /* 0x002fca00078e0004 */
[----:B------:R-:W2:Y:S01]  /*09d0*/  LDG.E R3, desc[UR12][R4.64] ;  /* 0x0000000c04037981 */ /* 0x000ea2000c1e1900 */
[----:B---3--:R-:W-:-:S05]  /*09e0*/  IMAD.WIDE.U32 R6, R0, 0x4, R6 ;  /* 0x0000000400067825 */ /* 0x008fca00078e0006 */
[----:B------:R-:W2:Y:S01]  /*09f0*/  LDG.E R10, desc[UR12][R6.64] ;  /* 0x0000000c060a7981 */ /* 0x000ea2000c1e1900 */
[----:B0-----:R-:W-:-:S04]  /*0a00*/  IMAD.WIDE.U32 R8, R0, 0x4, R8 ;  /* 0x0000000400087825 */ /* 0x001fc800078e0008 */
[----:B--2---:R-:W-:-:S05]  /*0a10*/  IMAD.IADD R3, R3, 0x1, R10 ;  /* 0x0000000103037824 */ /* 0x004fca00078e020a */
        /* <DEDUP_REMOVED lines=9> */
[----:B------:R-:W2:Y:S04]  /*0ab0*/  LDG.E R10, desc[UR12][R4.64+0xc] ;  /* 0x00000c0c040a7981 */ /* 0x000ea8000c1e1900 */
[----:B------:R-:W2:Y:S01]  /*0ac0*/  LDG.E R15, desc[UR12][R6.64+0xc] ;  /* 0x00000c0c060f7981 */ /* 0x000ea2000c1e1900 */
[----:B------:R-:W-:Y:S01]  /*0ad0*/  VIADD R0, R0, 0x4 ;  /* 0x0000000400007836 */ /* 0x000fe20000000000 */
[----:B--2---:R-:W-:-:S05]  /*0ae0*/  IADD3 R15, PT, PT, R10, R15, RZ ;  /* 0x0000000f0a0f7210 */ /* 0x004fca0007ffe0ff */
[----:B------:R1:W-:Y:S02]  /*0af0*/  STG.E desc[UR12][R8.64+0xc], R15 ;  /* 0x00000c0f08007986 */ /* 0x0003e4000c10190c */
.L_x_3:
[----:B------:R-:W-:Y:S05]  /*0b00*/  @!P1 EXIT ;  /* 0x000000000000994d */ /* 0x000fea0003800000 */
[----:B------:R-:W3:Y:S08]  /*0b10*/  LDC.64 R4, c[0x0][0x390] ;  /* 0x0000e400ff047b82 */ /* 0x000ef00000000a00 */
[----:B------:R-:W4:Y:S08]  /*0b20*/  LDC.64 R6, c[0x0][0x388] ;  /* 0x0000e200ff067b82 */ /* 0x000f300000000a00 */
[----:B012---:R-:W0:Y:S01]  /*0b30*/  LDC.64 R8, c[0x0][0x380] ;  /* 0x0000e000ff087b82 */ /* 0x007e220000000a00 */
[----:B---3--:R-:W-:-:S04]  /*0b40*/  IMAD.WIDE.U32 R4, R0, 0x4, R4 ;  /* 0x0000000400047825 */ /* 0x008fc800078e0004 */
[----:B------:R-:W-:Y:S01]  /*0b50*/  IMAD.MOV.U32 R13, RZ, RZ, R5 ;  /* 0x000000ffff0d7224 */ /* 0x000fe200078e0005 */
[----:B------:R-:W-:Y:S01]  /*0b60*/  MOV R10, R4 ;  /* 0x00000004000a7202 */ /* 0x000fe20000000f00 */
[----:B----4-:R-:W-:-:S05]  /*0b70*/  IMAD.WIDE.U32 R6, R0, 0x4, R6 ;  /* 0x0000000400067825 */ /* 0x010fca00078e0006 */
[----:B------:R-:W-:Y:S01]  /*0b80*/  MOV R11, R7 ;  /* 0x00000007000b7202 */ /* 0x000fe20000000f00 */
[----:B0-----:R-:W-:-:S04]  /*0b90*/  IMAD.WIDE.U32 R8, R0, 0x4, R8 ;  /* 0x0000000400087825 */ /* 0x001fc800078e0008 */
[----:B------:R-:W-:-:S07]  /*0ba0*/  IMAD.MOV R0, RZ, RZ, -R2 ;  /* 0x000000ffff007224 */ /* 0x000fce00078e0a02 */
.L_x_4:
[----:B0-----:R-:W-:Y:S01]  /*0bb0*/  MOV R2, R8 ;  /* 0x0000000800027202 */ /* 0x001fe20000000f00 */
[----:B------:R-:W-:Y:S01]  /*0bc0*/  IMAD.MOV.U32 R5, RZ, RZ, R11 ;  /* 0x000000ffff057224 */ /* 0x000fe200078e000b */
[----:B------:R-:W-:Y:S01]  /*0bd0*/  MOV R4, R6 ;  /* 0x0000000600047202 */ /* 0x000fe20000000f00 */
[----:B------:R-:W-:-:S04]  /*0be0*/  IMAD.MOV.U32 R3, RZ, RZ, R9 ;  /* 0x000000ffff037224 */ /* 0x000fc800078e0009 */
[----:B------:R-:W2:Y:S04]  /*0bf0*/  LDG.E R5, desc[UR12][R4.64] ;  /* 0x0000000c04057981 */ /* 0x000ea8000c1e1900 */
[----:B------:R0:W2:Y:S01]  /*0c00*/  LDG.E R2, desc[UR12][R2.64] ;  /* 0x0000000c02027981 */ /* 0x0000a2000c1e1900 */
[----:B------:R-:W-:-:S05]  /*0c10*/  VIADD R0, R0, 0x1 ;  /* 0x0000000100007836 */ /* 0x000fca0000000000 */
[----:B------:R-:W-:Y:S02]  /*0c20*/  ISETP.NE.AND P0, PT, R0, RZ, PT ;  /* 0x000000ff0000720c */ /* 0x000fe40003f05270 */
[----:B0-----:R-:W-:Y:S02]  /*0c30*/  MOV R3, R13 ;  /* 0x0000000d00037202 */ /* 0x001fe40000000f00 */
[----:B------:R-:W-:Y:S02]  /*0c40*/  IADD3 R6, P2, PT, R6, 0x4, RZ ;  /* 0x0000000406067810 */ /* 0x000fe40007f5e0ff */
[----:B------:R-:W-:-:S03]  /*0c50*/  IADD3 R8, P3, PT, R8, 0x4, RZ ;  /* 0x0000000408087810 */ /* 0x000fc60007f7e0ff */
[----:B------:R-:W-:Y:S01]  /*0c60*/  IMAD.X R11, RZ, RZ, R11, P2 ;  /* 0x000000ffff0b7224 */ /* 0x000fe200010e060b */
[----:B------:R-:W-:Y:S02]  /*0c70*/  IADD3.X R9, PT, PT, RZ, R9, RZ, P3, !PT ;  /* 0x00000009ff097210 */ /* 0x000fe40001ffe4ff */
[----:B--2---:R-:W-:Y:S01]  /*0c80*/  IADD3 R7, PT, PT, R2, R5, RZ ;  /* 0x0000000502077210 */ /* 0x004fe20007ffe0ff */
[----:B------:R-:W-:Y:S01]  /*0c90*/  IMAD.MOV.U32 R2, RZ, RZ, R10 ;  /* 0x000000ffff027224 */ /* 0x000fe200078e000a */
[----:B------:R-:W-:-:S04]  /*0ca0*/  IADD3 R10, P1, PT, R10, 0x4, RZ ;  /* 0x000000040a0a7810 */ /* 0x000fc80007f3e0ff */
[----:B------:R0:W-:Y:S01]  /*0cb0*/  STG.E desc[UR12][R2.64], R7 ;  /* 0x0000000702007986 */ /* 0x0001e2000c10190c */
[----:B------:R-:W-:Y:S01]  /*0cc0*/  IADD3.X R13, PT, PT, RZ, R13, RZ, P1, !PT ;  /* 0x0000000dff0d7210 */ /* 0x000fe20000ffe4ff */
[----:B------:R-:W-:Y:S07]  /*0cd0*/  @P0 BRA `(.L_x_4) ;  /* 0xfffffffc00b40947 */ /* 0x000fee000383ffff */
[----:B------:R-:W-:Y:S05]  /*0ce0*/  EXIT ;  /* 0x000000000000794d */ /* 0x000fea0003800000 */
.L_x_5:
[----:B------:R-:W-:-:S00]  /*0cf0*/  BRA `(.L_x_5) ;  /* 0xfffffffc00fc7947 */ /* 0x000fc0000383ffff */
[----:B------:R-:W-:-:S00]  /*0d00*/  NOP ;  /* 0x0000000000007918 */ /* 0x000fc00000000000 */
[----:B------:R-:W-:-:S00]  /*0d10*/  NOP ;  /* 0x0000000000007918 */ /* 0x000fc00000000000 */
[----:B------:R-:W-:-:S00]  /*0d20*/  NOP ;  /* 0x0000000000007918 */ /* 0x000fc00000000000 */
[----:B------:R-:W-:-:S00]  /*0d30*/  NOP ;  /* 0x0000000000007918 */ /* 0x000fc00000000000 */
[----:B------:R-:W-:-:S00]  /*0d40*/  NOP ;  /* 0x0000000000007918 */ /* 0x000fc00000000000 */
[----:B------:R-:W-:-:S00]  /*0d50*/  NOP ;  /* 0x0000000000007918 */ /* 0x000fc00000000000 */
[----:B------:R-:W-:-:S00]  /*0d60*/  NOP ;  /* 0x0000000000007918 */ /* 0x000fc00000000000 */
[----:B------:R-:W-:-:S00]  /*0d70*/  NOP ;  /* 0x0000000000007918 */ /* 0x000fc00000000000 */
.L_x_7:


//--------------------- .text._Z9vectorAddPiS_S_i --------------------------
	.section	.text._Z9vectorAddPiS_S_i,"ax",@progbits
	.align	128
        .global         _Z9vectorAddPiS_S_i
        .type           _Z9vectorAddPiS_S_i,@function
        .size           _Z9vectorAddPiS_S_i,(.L_x_8 - _Z9vectorAddPiS_S_i)
        .other          _Z9vectorAddPiS_S_i,@"STO_CUDA_ENTRY STV_DEFAULT"
_Z9vectorAddPiS_S_i:
.text._Z9vectorAddPiS_S_i:
[----:B------:R-:W-:Y:S01]  /*0000*/  LDC R1, c[0x0][0x37c] ;  /* 0x0000df00ff017b82 */ /* 0x000fe20000000800 */
[----:B------:R-:W0:Y:S07]  /*0010*/  S2R R0, SR_TID.X ;  /* 0x0000000000007919 */ /* 0x000e2e0000002100 */
[----:B------:R-:W0:Y:S01]  /*0020*/  S2UR UR4, SR_CTAID.X ;  /* 0x00000000000479c3 */ /* 0x000e220000002500 */
[----:B------:R-:W1:Y:S07]  /*0030*/  LDCU UR5, c[0x0][0x398] ;  /* 0x00007300ff0577ac */ /* 0x000e6e0008000800 */
[----:B------:R-:W0:Y:S02]  /*0040*/  LDC R9, c[0x0][0x360] ;  /* 0x0000d800ff097b82 */ /* 0x000e240000000800 */
[----:B0-----:R-:W-:-:S05]  /*0050*/  IMAD R9, R9, UR4, R0 ;  /* 0x0000000409097c24 */ /* 0x001fca000f8e0200 */
[----:B-1----:R-:W-:-:S13]  /*0060*/  ISETP.GE.AND P0, PT, R9, UR5, PT ;  /* 0x0000000509007c0c */ /* 0x002fda000bf06270 */
[----:B------:R-:W-:Y:S05]  /*0070*/  @P0 EXIT ;  /* 0x000000000000094d */ /* 0x000fea0003800000 */
[----:B------:R-:W0:Y:S01]  /*0080*/  LDC.64 R2, c[0x0][0x380] ;  /* 0x0000e000ff027b82 */ /* 0x000e220000000a00 */
[----:B------:R-:W1:Y:S07]  /*0090*/  LDCU.64 UR4, c[0x0][0x358] ;  /* 0x00006b00ff0477ac */ /* 0x000e6e0008000a00 */
[----:B------:R-:W2:Y:S08]  /*00a0*/  LDC.64 R4, c[0x0][0x388] ;  /* 0x0000e200ff047b82 */ /* 0x000eb00000000a00 */
[----:B------:R-:W3:Y:S01]  /*00b0*/  LDC.64 R6, c[0x0][0x390] ;  /* 0x0000e400ff067b82 */ /* 0x000ee20000000a00 */
[----:B0-----:R-:W-:-:S06]  /*00c0*/  IMAD.WIDE R2, R9, 0x4, R2 ;  /* 0x0000000409027825 */ /* 0x001fcc00078e0202 */
[----:B-1----:R-:W4:Y:S01]  /*00d0*/  LDG.E R2, desc[UR4][R2.64] ;  /* 0x0000000402027981 */ /* 0x002f22000c1e1900 */
[----:B--2---:R-:W-:-:S06]  /*00e0*/  IMAD.WIDE R4, R9, 0x4, R4 ;  /* 0x0000000409047825 */ /* 0x004fcc00078e0204 */
[----:B------:R-:W4:Y:S01]  /*00f0*/  LDG.E R5, desc[UR4][R4.64] ;  /* 0x0000000404057981 */ /* 0x000f22000c1e1900 */
[----:B---3--:R-:W-:Y:S01]  /*0100*/  IMAD.WIDE R6, R9, 0x4, R6 ;  /* 0x0000000409067825 */ /* 0x008fe200078e0206 */
[----:B----4-:R-:W-:-:S05]  /*0110*/  IADD3 R9, PT, PT, R2, R5, RZ ;  /* 0x0000000502097210 */ /* 0x010fca0007ffe0ff */
[----:B------:R-:W-:Y:S01]  /*0120*/  STG.E desc[UR4][R6.64], R9 ;  /* 0x0000000906007986 */ /* 0x000fe2000c101904 */
[----:B------:R-:W-:Y:S05]  /*0130*/  EXIT ;  /* 0x000000000000794d */ /* 0x000fea0003800000 */
.L_x_6:
        /* <DEDUP_REMOVED lines=12> */
.L_x_8:


//--------------------- .nv.shared.reserved.0     --------------------------
	.section	.nv.shared.reserved.0,"aw",@nobits
	.weak		__nv_reservedSMEM_offset_0_alias
	.size		__nv_reservedSMEM_offset_0_alias, 0, 64
	.other		__nv_reservedSMEM_offset_0_alias,@"STO_CUDA_RESERVED_SHARED STV_DEFAULT"
__nv_reservedSMEM_offset_0_alias:
	.zero		0
	.zero		64


//--------------------- .nv.constant0._Z17vectorAddBaselinePiS_S_i --------------------------
	.section	.nv.constant0._Z17vectorAddBaselinePiS_S_i,"a",@progbits
	.sectionflags	@""
	.align	4
.nv.constant0._Z17vectorAddBaselinePiS_S_i:
	.zero		924


//--------------------- .nv.constant0._Z9vectorAddPiS_S_i --------------------------
	.section	.nv.constant0._Z9vectorAddPiS_S_i,"a",@progbits
	.sectionflags	@""
	.align	4
.nv.constant0._Z9vectorAddPiS_S_i:
	.zero		924


//--------------------- SYMBOLS --------------------------

	.type		.nv.reservedSmem.offset0,@object
	.size		.nv.reservedSmem.offset0,0x4
